//
// Generated by NVIDIA NVVM Compiler
//
// Compiler Build ID: CL-36424714
// Cuda compilation tools, release 13.0, V13.0.88
// Based on NVVM 20.0.0
//

.version 9.0
.target sm_100
.address_size 64

	// .globl	_Z11convolutionPiS_S_ii
// _ZZ11convolutionPiS_S_iiE8x_shared has been demoted

.visible .entry _Z11convolutionPiS_S_ii(
	.param .u64 .ptr .align 1 _Z11convolutionPiS_S_ii_param_0,
	.param .u64 .ptr .align 1 _Z11convolutionPiS_S_ii_param_1,
	.param .u64 .ptr .align 1 _Z11convolutionPiS_S_ii_param_2,
	.param .u32 _Z11convolutionPiS_S_ii_param_3,
	.param .u32 _Z11convolutionPiS_S_ii_param_4
)
{
	.reg .pred 	%p<26>;
	.reg .b32 	%r<111>;
	.reg .b64 	%rd<25>;
	// demoted variable
	.shared .align 4 .b8 _ZZ11convolutionPiS_S_iiE8x_shared[16];
	ld.param.u64 	%rd9, [_Z11convolutionPiS_S_ii_param_0];
	ld.param.u64 	%rd10, [_Z11convolutionPiS_S_ii_param_1];
	ld.param.u64 	%rd11, [_Z11convolutionPiS_S_ii_param_2];
	ld.param.u32 	%r17, [_Z11convolutionPiS_S_ii_param_3];
	ld.param.u32 	%r18, [_Z11convolutionPiS_S_ii_param_4];
	cvta.to.global.u64 	%rd1, %rd11;
	cvta.to.global.u64 	%rd2, %rd10;
	mov.u32 	%r19, %ntid.x;
	mov.u32 	%r20, %ctaid.x;
	mov.u32 	%r21, %tid.x;
	mad.lo.s32 	%r1, %r19, %r20, %r21;
	setp.ge.s32 	%p1, %r1, %r17;
	shl.b32 	%r22, %r21, 2;
	mov.u32 	%r23, _ZZ11convolutionPiS_S_iiE8x_shared;
	add.s32 	%r2, %r23, %r22;
	@%p1 bra 	$L__BB0_2;
	cvta.to.global.u64 	%rd12, %rd9;
	mul.wide.s32 	%rd13, %r1, 4;
	add.s64 	%rd14, %rd12, %rd13;
	ld.global.u32 	%r24, [%rd14];
	st.shared.u32 	[%r2], %r24;
$L__BB0_2:
	bar.sync 	0;
	setp.lt.s32 	%p2, %r18, 1;
	@%p2 bra 	$L__BB0_43;
	and.b32  	%r3, %r18, 7;
	setp.lt.u32 	%p3, %r18, 8;
	mov.b32 	%r109, 0;
	@%p3 bra 	$L__BB0_22;
	and.b32  	%r109, %r18, 2147483640;
	mov.b32 	%r107, 0;
$L__BB0_5:
	.pragma "nounroll";
	add.s32 	%r6, %r107, %r1;
	setp.ge.s32 	%p4, %r6, %r17;
	mul.wide.s32 	%rd15, %r6, 4;
	add.s64 	%rd3, %rd1, %rd15;
	not.b32 	%r27, %r107;
	add.s32 	%r28, %r18, %r27;
	mul.wide.s32 	%rd16, %r28, 4;
	add.s64 	%rd4, %rd2, %rd16;
	@%p4 bra 	$L__BB0_7;
	ld.shared.u32 	%r29, [%r2];
	ld.global.u32 	%r30, [%rd4];
	mul.lo.s32 	%r31, %r30, %r29;
	atom.global.add.u32 	%r32, [%rd3], %r31;
$L__BB0_7:
	add.s32 	%r33, %r6, 1;
	setp.ge.s32 	%p5, %r33, %r17;
	@%p5 bra 	$L__BB0_9;
	ld.shared.u32 	%r34, [%r2];
	ld.global.u32 	%r35, [%rd4+-4];
	mul.lo.s32 	%r36, %r35, %r34;
	atom.global.add.u32 	%r37, [%rd3+4], %r36;
$L__BB0_9:
	add.s32 	%r38, %r6, 2;
	setp.ge.s32 	%p6, %r38, %r17;
	@%p6 bra 	$L__BB0_11;
	ld.shared.u32 	%r39, [%r2];
	ld.global.u32 	%r40, [%rd4+-8];
	mul.lo.s32 	%r41, %r40, %r39;
	atom.global.add.u32 	%r42, [%rd3+8], %r41;
$L__BB0_11:
	add.s32 	%r43, %r6, 3;
	setp.ge.s32 	%p7, %r43, %r17;
	@%p7 bra 	$L__BB0_13;
	ld.shared.u32 	%r44, [%r2];
	ld.global.u32 	%r45, [%rd4+-12];
	mul.lo.s32 	%r46, %r45, %r44;
	atom.global.add.u32 	%r47, [%rd3+12], %r46;
$L__BB0_13:
	add.s32 	%r48, %r6, 4;
	setp.ge.s32 	%p8, %r48, %r17;
	@%p8 bra 	$L__BB0_15;
	ld.shared.u32 	%r49, [%r2];
	ld.global.u32 	%r50, [%rd4+-16];
	mul.lo.s32 	%r51, %r50, %r49;
	atom.global.add.u32 	%r52, [%rd3+16], %r51;
$L__BB0_15:
	add.s32 	%r53, %r6, 5;
	setp.ge.s32 	%p9, %r53, %r17;
	@%p9 bra 	$L__BB0_17;
	ld.shared.u32 	%r54, [%r2];
	ld.global.u32 	%r55, [%rd4+-20];
	mul.lo.s32 	%r56, %r55, %r54;
	atom.global.add.u32 	%r57, [%rd3+20], %r56;
$L__BB0_17:
	add.s32 	%r58, %r6, 6;
	setp.ge.s32 	%p10, %r58, %r17;
	@%p10 bra 	$L__BB0_19;
	ld.shared.u32 	%r59, [%r2];
	ld.global.u32 	%r60, [%rd4+-24];
	mul.lo.s32 	%r61, %r60, %r59;
	atom.global.add.u32 	%r62, [%rd3+24], %r61;
$L__BB0_19:
	add.s32 	%r63, %r6, 7;
	setp.ge.s32 	%p11, %r63, %r17;
	@%p11 bra 	$L__BB0_21;
	ld.shared.u32 	%r64, [%r2];
	ld.global.u32 	%r65, [%rd4+-28];
	mul.lo.s32 	%r66, %r65, %r64;
	atom.global.add.u32 	%r67, [%rd3+28], %r66;
$L__BB0_21:
	add.s32 	%r107, %r107, 8;
	setp.ne.s32 	%p12, %r107, %r109;
	@%p12 bra 	$L__BB0_5;
$L__BB0_22:
	setp.eq.s32 	%p13, %r3, 0;
	@%p13 bra 	$L__BB0_43;
	and.b32  	%r9, %r18, 3;
	setp.lt.u32 	%p14, %r3, 4;
	@%p14 bra 	$L__BB0_33;
	add.s32 	%r10, %r109, %r1;
	setp.ge.s32 	%p15, %r10, %r17;
	mul.wide.s32 	%rd17, %r10, 4;
	add.s64 	%rd5, %rd1, %rd17;
	not.b32 	%r68, %r109;
	add.s32 	%r69, %r18, %r68;
	mul.wide.s32 	%rd18, %r69, 4;
	add.s64 	%rd6, %rd2, %rd18;
	@%p15 bra 	$L__BB0_26;
	ld.shared.u32 	%r70, [%r2];
	ld.global.u32 	%r71, [%rd6];
	mul.lo.s32 	%r72, %r71, %r70;
	atom.global.add.u32 	%r73, [%rd5], %r72;
$L__BB0_26:
	add.s32 	%r74, %r10, 1;
	setp.ge.s32 	%p16, %r74, %r17;
	@%p16 bra 	$L__BB0_28;
	ld.shared.u32 	%r75, [%r2];
	ld.global.u32 	%r76, [%rd6+-4];
	mul.lo.s32 	%r77, %r76, %r75;
	atom.global.add.u32 	%r78, [%rd5+4], %r77;
$L__BB0_28:
	add.s32 	%r79, %r10, 2;
	setp.ge.s32 	%p17, %r79, %r17;
	@%p17 bra 	$L__BB0_30;
	ld.shared.u32 	%r80, [%r2];
	ld.global.u32 	%r81, [%rd6+-8];
	mul.lo.s32 	%r82, %r81, %r80;
	atom.global.add.u32 	%r83, [%rd5+8], %r82;
$L__BB0_30:
	add.s32 	%r84, %r10, 3;
	setp.ge.s32 	%p18, %r84, %r17;
	@%p18 bra 	$L__BB0_32;
	ld.shared.u32 	%r85, [%r2];
	ld.global.u32 	%r86, [%rd6+-12];
	mul.lo.s32 	%r87, %r86, %r85;
	atom.global.add.u32 	%r88, [%rd5+12], %r87;
$L__BB0_32:
	add.s32 	%r109, %r109, 4;
$L__BB0_33:
	setp.eq.s32 	%p19, %r9, 0;
	@%p19 bra 	$L__BB0_43;
	setp.eq.s32 	%p20, %r9, 1;
	@%p20 bra 	$L__BB0_40;
	add.s32 	%r13, %r109, %r1;
	setp.ge.s32 	%p21, %r13, %r17;
	mul.wide.s32 	%rd19, %r13, 4;
	add.s64 	%rd7, %rd1, %rd19;
	not.b32 	%r89, %r109;
	add.s32 	%r90, %r18, %r89;
	mul.wide.s32 	%rd20, %r90, 4;
	add.s64 	%rd8, %rd2, %rd20;
	@%p21 bra 	$L__BB0_37;
	ld.shared.u32 	%r91, [%r2];
	ld.global.u32 	%r92, [%rd8];
	mul.lo.s32 	%r93, %r92, %r91;
	atom.global.add.u32 	%r94, [%rd7], %r93;
$L__BB0_37:
	add.s32 	%r95, %r13, 1;
	setp.ge.s32 	%p22, %r95, %r17;
	@%p22 bra 	$L__BB0_39;
	ld.shared.u32 	%r96, [%r2];
	ld.global.u32 	%r97, [%rd8+-4];
	mul.lo.s32 	%r98, %r97, %r96;
	atom.global.add.u32 	%r99, [%rd7+4], %r98;
$L__BB0_39:
	add.s32 	%r109, %r109, 2;
$L__BB0_40:
	and.b32  	%r100, %r18, 1;
	setp.eq.b32 	%p23, %r100, 1;
	not.pred 	%p24, %p23;
	@%p24 bra 	$L__BB0_43;
	add.s32 	%r16, %r109, %r1;
	setp.ge.s32 	%p25, %r16, %r17;
	@%p25 bra 	$L__BB0_43;
	mul.wide.s32 	%rd21, %r16, 4;
	add.s64 	%rd22, %rd1, %rd21;
	ld.shared.u32 	%r101, [%r2];
	not.b32 	%r102, %r109;
	add.s32 	%r103, %r18, %r102;
	mul.wide.s32 	%rd23, %r103, 4;
	add.s64 	%rd24, %rd2, %rd23;
	ld.global.u32 	%r104, [%rd24];
	mul.lo.s32 	%r105, %r104, %r101;
	atom.global.add.u32 	%r106, [%rd22], %r105;
$L__BB0_43:
	ret;

}


// ===== COMPILED SASS (sm_100) =====

	.target	sm_100

	.elftype	@"ET_EXEC"


//--------------------- .note.nv.tkinfo           --------------------------
	.section	.note.nv.tkinfo,"",@"SHT_NOTE"
	.sectionflags	@"SHF_NOTE_NV_TKINFO"
	.tkinfo
        /*0018*/ 	.word	0x00000002
        /*0030*/ 	.string	""
        /*0030*/ 	.string	"ptxas"
        /*0030*/ 	.string	"Cuda compilation tools, release 13.0, V13.0.88"
        /*0030*/ 	.string	"Build cuda_13.0.r13.0/compiler.36424714_0"
        /*0030*/ 	.string	"-arch sm_100 -m 64 "



//--------------------- .note.nv.cuinfo           --------------------------
	.section	.note.nv.cuinfo,"",@"SHT_NOTE"
	.sectionflags	@"SHF_NOTE_NV_CUINFO"
        /*0018*/ 	.short	0x0002
        /*001a*/ 	.short	0x0064
        /*001c*/ 	.short	0x0082
	.zero		2


//--------------------- .nv.info                  --------------------------
	.section	.nv.info,"",@"SHT_CUDA_INFO"
	.align	4


	//----- nvinfo : EIATTR_REGCOUNT
	.align		4
        /*0000*/ 	.byte	0x04, 0x2f
        /*0002*/ 	.short	(.L_1 - .L_0)
	.align		4
.L_0:
        /*0004*/ 	.word	index@(_Z11convolutionPiS_S_ii)
        /*0008*/ 	.word	0x00000013


	//----- nvinfo : EIATTR_FRAME_SIZE
	.align		4
.L_1:
        /*000c*/ 	.byte	0x04, 0x11
        /*000e*/ 	.short	(.L_3 - .L_2)
	.align		4
.L_2:
        /*0010*/ 	.word	index@(_Z11convolutionPiS_S_ii)
        /*0014*/ 	.word	0x00000000


	//----- nvinfo : EIATTR_MIN_STACK_SIZE
	.align		4
.L_3:
        /*0018*/ 	.byte	0x04, 0x12
        /*001a*/ 	.short	(.L_5 - .L_4)
	.align		4
.L_4:
        /*001c*/ 	.word	index@(_Z11convolutionPiS_S_ii)
        /*0020*/ 	.word	0x00000000
.L_5:


//--------------------- .nv.compat                --------------------------
	.section	.nv.compat,"",@"SHT_CUDA_COMPAT_INFO"
	.align	4
        /*0000*/ 	.byte	0x02, 0x09, 0x00, 0x00, 0x02, 0x02, 0x01, 0x00, 0x02, 0x05, 0x05, 0x00, 0x03, 0x07, 0x01, 0x01
        /*0010*/ 	.byte	0x02, 0x03, 0x00, 0x00, 0x02, 0x06, 0x01, 0x00, 0x04, 0x0b, 0x08, 0x00, 0x09, 0x00, 0x00, 0x00
        /*0020*/ 	.byte	0x00, 0x00, 0x00, 0x00


//--------------------- .nv.info._Z11convolutionPiS_S_ii --------------------------
	.section	.nv.info._Z11convolutionPiS_S_ii,"",@"SHT_CUDA_INFO"
	.sectionflags	@""
	.align	4


	//----- nvinfo : EIATTR_CUDA_API_VERSION
	.align		4
        /*0000*/ 	.byte	0x04, 0x37
        /*0002*/ 	.short	(.L_7 - .L_6)
.L_6:
        /*0004*/ 	.word	0x00000082


	//----- nvinfo : EIATTR_KPARAM_INFO
	.align		4
.L_7:
        /*0008*/ 	.byte	0x04, 0x17
        /*000a*/ 	.short	(.L_9 - .L_8)
.L_8:
        /*000c*/ 	.word	0x00000000
        /*0010*/ 	.short	0x0004
        /*0012*/ 	.short	0x001c
        /*0014*/ 	.byte	0x00, 0xf0, 0x11, 0x00


	//----- nvinfo : EIATTR_KPARAM_INFO
	.align		4
.L_9:
        /*0018*/ 	.byte	0x04, 0x17
        /*001a*/ 	.short	(.L_11 - .L_10)
.L_10:
        /*001c*/ 	.word	0x00000000
        /*0020*/ 	.short	0x0003
        /*0022*/ 	.short	0x0018
        /*0024*/ 	.byte	0x00, 0xf0, 0x11, 0x00


	//----- nvinfo : EIATTR_KPARAM_INFO
	.align		4
.L_11:
        /*0028*/ 	.byte	0x04, 0x17
        /*002a*/ 	.short	(.L_13 - .L_12)
.L_12:
        /*002c*/ 	.word	0x00000000
        /*0030*/ 	.short	0x0002
        /*0032*/ 	.short	0x0010
        /*0034*/ 	.byte	0x00, 0xf5, 0x21, 0x00


	//----- nvinfo : EIATTR_KPARAM_INFO
	.align		4
.L_13:
        /*0038*/ 	.byte	0x04, 0x17
        /*003a*/ 	.short	(.L_15 - .L_14)
.L_14:
        /*003c*/ 	.word	0x00000000
        /*0040*/ 	.short	0x0001
        /*0042*/ 	.short	0x0008
        /*0044*/ 	.byte	0x00, 0xf5, 0x21, 0x00


	//----- nvinfo : EIATTR_KPARAM_INFO
	.align		4
.L_15:
        /*0048*/ 	.byte	0x04, 0x17
        /*004a*/ 	.short	(.L_17 - .L_16)
.L_16:
        /*004c*/ 	.word	0x00000000
        /*0050*/ 	.short	0x0000
        /*0052*/ 	.short	0x0000
        /*0054*/ 	.byte	0x00, 0xf5, 0x21, 0x00


	//----- nvinfo : EIATTR_SPARSE_MMA_MASK
	.align		4
.L_17:
        /*0058*/ 	.byte	0x03, 0x50
        /*005a*/ 	.short	0x0000


	//----- nvinfo : EIATTR_MAXREG_COUNT
	.align		4
        /*005c*/ 	.byte	0x03, 0x1b
        /*005e*/ 	.short	0x00ff


	//----- nvinfo : EIATTR_NUM_BARRIERS
	.align		4
        /*0060*/ 	.byte	0x02, 0x4c
        /*0062*/ 	.byte	0x01
	.zero		1


	//----- nvinfo : EIATTR_MERCURY_ISA_VERSION
	.align		4
        /*0064*/ 	.byte	0x03, 0x5f
        /*0066*/ 	.short	0x0101


	//----- nvinfo : EIATTR_VRC_CTA_INIT_COUNT
	.align		4
        /*0068*/ 	.byte	0x02, 0x4a
	.zero		1
	.zero		1


	//----- nvinfo : EIATTR_EXIT_INSTR_OFFSETS
	.align		4
        /*006c*/ 	.byte	0x04, 0x1c
        /*006e*/ 	.short	(.L_19 - .L_18)


	//   ....[0]....
.L_18:
        /*0070*/ 	.word	0x00000140


	//   ....[1]....
        /*0074*/ 	.word	0x00000710


	//   ....[2]....
        /*0078*/ 	.word	0x00000a10


	//   ....[3]....
        /*007c*/ 	.word	0x00000bf0


	//   ....[4]....
        /*0080*/ 	.word	0x00000c20


	//   ....[5]....
        /*0084*/ 	.word	0x00000cd0


	//----- nvinfo : EIATTR_CRS_STACK_SIZE
	.align		4
.L_19:
        /*0088*/ 	.byte	0x04, 0x1e
        /*008a*/ 	.short	(.L_21 - .L_20)
.L_20:
        /*008c*/ 	.word	0x00000000


	//----- nvinfo : EIATTR_CBANK_PARAM_SIZE
	.align		4
.L_21:
        /*0090*/ 	.byte	0x03, 0x19
        /*0092*/ 	.short	0x0020


	//----- nvinfo : EIATTR_PARAM_CBANK
	.align		4
        /*0094*/ 	.byte	0x04, 0x0a
        /*0096*/ 	.short	(.L_23 - .L_22)
	.align		4
.L_22:
        /*0098*/ 	.word	index@(.nv.constant0._Z11convolutionPiS_S_ii)
        /*009c*/ 	.short	0x0380
        /*009e*/ 	.short	0x0020


	//----- nvinfo : EIATTR_SW_WAR
	.align		4
.L_23:
        /*00a0*/ 	.byte	0x04, 0x36
        /*00a2*/ 	.short	(.L_25 - .L_24)
.L_24:
        /*00a4*/ 	.word	0x00000008
.L_25:


//--------------------- .nv.callgraph             --------------------------
	.section	.nv.callgraph,"",@"SHT_CUDA_CALLGRAPH"
	.align	4
	.sectionentsize	8
	.align		4
        /*0000*/ 	.word	0x00000000
	.align		4
        /*0004*/ 	.word	0xffffffff
	.align		4
        /*0008*/ 	.word	0x00000000
	.align		4
        /*000c*/ 	.word	0xfffffffe
	.align		4
        /*0010*/ 	.word	0x00000000
	.align		4
        /*0014*/ 	.word	0xfffffffd
	.align		4
        /*0018*/ 	.word	0x00000000
	.align		4
        /*001c*/ 	.word	0xfffffffc


//--------------------- .text._Z11convolutionPiS_S_ii --------------------------
	.section	.text._Z11convolutionPiS_S_ii,"ax",@progbits
	.align	128
        .global         _Z11convolutionPiS_S_ii
        .type           _Z11convolutionPiS_S_ii,@function
        .size           _Z11convolutionPiS_S_ii,(.L_x_33 - _Z11convolutionPiS_S_ii)
        .other          _Z11convolutionPiS_S_ii,@"STO_CUDA_ENTRY STV_DEFAULT"
_Z11convolutionPiS_S_ii:
.text._Z11convolutionPiS_S_ii:
[----:B------:R-:W-:Y:S01]  /*0000*/  LDC R1, c[0x0][0x37c] ;  /* 0x0000df00ff017b82 */ /* 0x000fe20000000800 */
[----:B------:R-:W0:Y:S01]  /*0010*/  S2R R0, SR_CTAID.X ;  /* 0x0000000000007919 */ /* 0x000e220000002500 */
[----:B------:R-:W0:Y:S01]  /*0020*/  LDCU UR4, c[0x0][0x360] ;  /* 0x00006c00ff0477ac */ /* 0x000e220008000800 */
[----:B------:R-:W0:Y:S01]  /*0030*/  S2R R7, SR_TID.X ;  /* 0x0000000000077919 */ /* 0x000e220000002100 */
[----:B------:R-:W1:Y:S01]  /*0040*/  LDCU UR6, c[0x0][0x398] ;  /* 0x00007300ff0677ac */ /* 0x000e620008000800 */
[----:B------:R-:W2:Y:S03]  /*0050*/  LDCU.64 UR8, c[0x0][0x358] ;  /* 0x00006b00ff0877ac */ /* 0x000ea60008000a00 */
[----:B------:R-:W3:Y:S01]  /*0060*/  S2UR UR5, SR_CgaCtaId ;  /* 0x00000000000579c3 */ /* 0x000ee20000008800 */
[----:B------:R-:W4:Y:S01]  /*0070*/  LDCU UR7, c[0x0][0x39c] ;  /* 0x00007380ff0777ac */ /* 0x000f220008000800 */
[----:B0-----:R-:W-:-:S05]  /*0080*/  IMAD R0, R0, UR4, R7 ;  /* 0x0000000400007c24 */ /* 0x001fca000f8e0207 */
[----:B-1----:R-:W-:-:S13]  /*0090*/  ISETP.GE.AND P0, PT, R0, UR6, PT ;  /* 0x0000000600007c0c */ /* 0x002fda000bf06270 */
[----:B------:R-:W0:Y:S02]  /*00a0*/  @!P0 LDC.64 R4, c[0x0][0x380] ;  /* 0x0000e000ff048b82 */ /* 0x000e240000000a00 */
[----:B0-----:R-:W-:-:S06]  /*00b0*/  @!P0 IMAD.WIDE R4, R0, 0x4, R4 ;  /* 0x0000000400048825 */ /* 0x001fcc00078e0204 */
[----:B--2---:R-:W2:Y:S01]  /*00c0*/  @!P0 LDG.E R5, desc[UR8][R4.64] ;  /* 0x0000000804058981 */ /* 0x004ea2000c1e1900 */
[----:B------:R-:W-:Y:S01]  /*00d0*/  UMOV UR4, 0x400 ;  /* 0x0000040000047882 */ /* 0x000fe20000000000 */
[----:B----4-:R-:W-:Y:S01]  /*00e0*/  IMAD.U32 R3, RZ, RZ, UR7 ;  /* 0x00000007ff037e24 */ /* 0x010fe2000f8e00ff */
[----:B---3--:R-:W-:-:S04]  /*00f0*/  ULEA UR4, UR5, UR4, 0x18 ;  /* 0x0000000405047291 */ /* 0x008fc8000f8ec0ff */
[----:B------:R-:W-:Y:S02]  /*0100*/  ISETP.GE.AND P1, PT, R3, 0x1, PT ;  /* 0x000000010300780c */ /* 0x000fe40003f26270 */
[----:B------:R-:W-:-:S05]  /*0110*/  LEA R2, R7, UR4, 0x2 ;  /* 0x0000000407027c11 */ /* 0x000fca000f8e10ff */
[----:B--2---:R0:W-:Y:S01]  /*0120*/  @!P0 STS [R2], R5 ;  /* 0x0000000502008388 */ /* 0x0041e20000000800 */
[----:B------:R-:W-:Y:S06]  /*0130*/  BAR.SYNC.DEFER_BLOCKING 0x0 ;  /* 0x0000000000007b1d */ /* 0x000fec0000010000 */
[----:B------:R-:W-:Y:S05]  /*0140*/  @!P1 EXIT ;  /* 0x000000000000994d */ /* 0x000fea0003800000 */
[C---:B------:R-:W-:Y:S01]  /*0150*/  ISETP.GE.U32.AND P0, PT, R3.reuse, 0x8, PT ;  /* 0x000000080300780c */ /* 0x040fe20003f06070 */
[----:B0-----:R-:W-:Y:S01]  /*0160*/  IMAD.MOV.U32 R5, RZ, RZ, RZ ;  /* 0x000000ffff057224 */ /* 0x001fe200078e00ff */
[----:B------:R-:W-:-:S11]  /*0170*/  LOP3.LUT R14, R3, 0x7, RZ, 0xc0, !PT ;  /* 0x00000007030e7812 */ /* 0x000fd600078ec0ff */
[----:B------:R-:W-:Y:S05]  /*0180*/  @!P0 BRA `(.L_x_0) ;  /* 0x00000004005c8947 */ /* 0x000fea0003800000 */
[----:B------:R-:W0:Y:S01]  /*0190*/  LDC.64 R6, c[0x0][0x390] ;  /* 0x0000e400ff067b82 */ /* 0x000e220000000a00 */
[----:B------:R-:W-:Y:S01]  /*01a0*/  LOP3.LUT R5, R3, 0x7ffffff8, RZ, 0xc0, !PT ;  /* 0x7ffffff803057812 */ /* 0x000fe200078ec0ff */
[----:B------:R-:W1:Y:S01]  /*01b0*/  LDCU.64 UR6, c[0x0][0x398] ;  /* 0x00007300ff0677ac */ /* 0x000e620008000a00 */
[----:B------:R-:W-:-:S05]  /*01c0*/  UMOV UR4, URZ ;  /* 0x000000ff00047c82 */ /* 0x000fca0008000000 */
[----:B------:R-:W2:Y:S02]  /*01d0*/  LDC.64 R8, c[0x0][0x388] ;  /* 0x0000e200ff087b82 */ /* 0x000ea40000000a00 */
.L_x_17:
[----:B01234-:R-:W-:Y:S01]  /*01e0*/  IADD3 R11, PT, PT, R0, UR4, RZ ;  /* 0x00000004000b7c10 */ /* 0x01ffe2000fffe0ff */
[----:B------:R-:W-:Y:S01]  /*01f0*/  ULOP3.LUT UR5, URZ, UR4, URZ, 0x33, !UPT ;  /* 0x00000004ff057292 */ /* 0x000fe2000f8e33ff */
[----:B------:R-:W-:Y:S01]  /*0200*/  BSSY.RECONVERGENT B0, `(.L_x_1) ;  /* 0x000001b000007945 */ /* 0x000fe20003800200 */
[----:B------:R-:W-:Y:S01]  /*0210*/  UIADD3 UR4, UPT, UPT, UR4, 0x8, URZ ;  /* 0x0000000804047890 */ /* 0x000fe2000fffe0ff */
[C---:B-1----:R-:W-:Y:S01]  /*0220*/  ISETP.GE.AND P6, PT, R11.reuse, UR6, PT ;  /* 0x000000060b007c0c */ /* 0x042fe2000bfc6270 */
[C---:B------:R-:W-:Y:S01]  /*0230*/  VIADD R4, R11.reuse, 0x2 ;  /* 0x000000020b047836 */ /* 0x040fe20000000000 */
[C---:B------:R-:W-:Y:S01]  /*0240*/  IADD3 R10, PT, PT, R11.reuse, 0x3, RZ ;  /* 0x000000030b0a7810 */ /* 0x040fe20007ffe0ff */
[C---:B------:R-:W-:Y:S01]  /*0250*/  VIADD R3, R11.reuse, 0x1 ;  /* 0x000000010b037836 */ /* 0x040fe20000000000 */
[C---:B------:R-:W-:Y:S02]  /*0260*/  IADD3 R12, PT, PT, R11.reuse, 0x6, RZ ;  /* 0x000000060b0c7810 */ /* 0x040fe40007ffe0ff */
[----:B------:R-:W-:Y:S01]  /*0270*/  ISETP.GE.AND P0, PT, R4, UR6, PT ;  /* 0x0000000604007c0c */ /* 0x000fe2000bf06270 */
[----:B------:R-:W-:Y:S01]  /*0280*/  VIADD R4, R11, 0x4 ;  /* 0x000000040b047836 */ /* 0x000fe20000000000 */
[----:B------:R-:W-:Y:S01]  /*0290*/  ISETP.GE.AND P1, PT, R3, UR6, PT ;  /* 0x0000000603007c0c */ /* 0x000fe2000bf26270 */
[----:B------:R-:W-:Y:S01]  /*02a0*/  IMAD.U32 R3, RZ, RZ, UR7 ;  /* 0x00000007ff037e24 */ /* 0x000fe2000f8e00ff */
[----:B------:R-:W-:Y:S01]  /*02b0*/  ISETP.GE.AND P2, PT, R10, UR6, PT ;  /* 0x000000060a007c0c */ /* 0x000fe2000bf46270 */
[----:B------:R-:W-:Y:S01]  /*02c0*/  VIADD R10, R11, 0x5 ;  /* 0x000000050b0a7836 */ /* 0x000fe20000000000 */
[----:B------:R-:W-:Y:S01]  /*02d0*/  ISETP.GE.AND P3, PT, R4, UR6, PT ;  /* 0x0000000604007c0c */ /* 0x000fe2000bf66270 */
[----:B------:R-:W-:Y:S01]  /*02e0*/  VIADD R13, R3, UR5 ;  /* 0x00000005030d7c36 */ /* 0x000fe20008000000 */
[----:B------:R-:W-:-:S02]  /*02f0*/  IADD3 R4, PT, PT, R11, 0x7, RZ ;  /* 0x000000070b047810 */ /* 0x000fc40007ffe0ff */
[----:B------:R-:W-:Y:S02]  /*0300*/  P2R R16, PR, RZ, 0x1 ;  /* 0x00000001ff107803 */ /* 0x000fe40000000000 */
[----:B------:R-:W-:Y:S01]  /*0310*/  ISETP.GE.AND P4, PT, R10, UR6, PT ;  /* 0x000000060a007c0c */ /* 0x000fe2000bf86270 */
[----:B0-----:R-:W-:Y:S01]  /*0320*/  IMAD.WIDE R10, R11, 0x4, R6 ;  /* 0x000000040b0a7825 */ /* 0x001fe200078e0206 */
[----:B------:R-:W-:Y:S02]  /*0330*/  ISETP.GE.AND P5, PT, R12, UR6, PT ;  /* 0x000000060c007c0c */ /* 0x000fe4000bfa6270 */
[----:B------:R-:W-:Y:S01]  /*0340*/  ISETP.GE.AND P0, PT, R4, UR6, PT ;  /* 0x0000000604007c0c */ /* 0x000fe2000bf06270 */
[----:B--2---:R-:W-:Y:S01]  /*0350*/  IMAD.WIDE R12, R13, 0x4, R8 ;  /* 0x000000040d0c7825 */ /* 0x004fe200078e0208 */
[----:B------:R-:W-:Y:S11]  /*0360*/  @P6 BRA `(.L_x_2) ;  /* 0x0000000000106947 */ /* 0x000ff60003800000 */
[----:B------:R-:W2:Y:S04]  /*0370*/  LDG.E R15, desc[UR8][R12.64] ;  /* 0x000000080c0f7981 */ /* 0x000ea8000c1e1900 */
[----:B------:R-:W2:Y:S02]  /*0380*/  LDS R4, [R2] ;  /* 0x0000000002047984 */ /* 0x000ea40000000800 */
[----:B--2---:R-:W-:-:S05]  /*0390*/  IMAD R15, R4, R15, RZ ;  /* 0x0000000f040f7224 */ /* 0x004fca00078e02ff */
[----:B------:R0:W-:Y:S02]  /*03a0*/  REDG.E.ADD.STRONG.GPU desc[UR8][R10.64], R15 ;  /* 0x0000000f0a00798e */ /* 0x0001e4000c12e108 */
.L_x_2:
[----:B------:R-:W-:Y:S05]  /*03b0*/  BSYNC.RECONVERGENT B0 ;  /* 0x0000000000007941 */ /* 0x000fea0003800200 */
.L_x_1:
[----:B------:R-:W-:Y:S01]  /*03c0*/  BSSY.RECONVERGENT B0, `(.L_x_3) ;  /* 0x0000007000007945 */ /* 0x000fe20003800200 */
[----:B------:R-:W-:-:S03]  /*03d0*/  ISETP.NE.AND P6, PT, R5, UR4, PT ;  /* 0x0000000405007c0c */ /* 0x000fc6000bfc5270 */
[----:B------:R-:W-:Y:S10]  /*03e0*/  @P1 BRA `(.L_x_4) ;  /* 0x0000000000101947 */ /* 0x000ff40003800000 */
[----:B------:R-:W2:Y:S04]  /*03f0*/  LDG.E R4, desc[UR8][R12.64+-0x4] ;  /* 0xfffffc080c047981 */ /* 0x000ea8000c1e1900 */
[----:B0-----:R-:W2:Y:S02]  /*0400*/  LDS R15, [R2] ;  /* 0x00000000020f7984 */ /* 0x001ea40000000800 */
[----:B--2---:R-:W-:-:S05]  /*0410*/  IMAD R15, R15, R4, RZ ;  /* 0x000000040f0f7224 */ /* 0x004fca00078e02ff */
[----:B------:R1:W-:Y:S02]  /*0420*/  REDG.E.ADD.STRONG.GPU desc[UR8][R10.64+0x4], R15 ;  /* 0x0000040f0a00798e */ /* 0x0003e4000c12e108 */
.L_x_4:
[----:B------:R-:W-:Y:S05]  /*0430*/  BSYNC.RECONVERGENT B0 ;  /* 0x0000000000007941 */ /* 0x000fea0003800200 */
.L_x_3:
[----:B------:R-:W-:Y:S01]  /*0440*/  ISETP.NE.AND P1, PT, R16, RZ, PT ;  /* 0x000000ff1000720c */ /* 0x000fe20003f25270 */
[----:B------:R-:W-:-:S12]  /*0450*/  BSSY.RECONVERGENT B0, `(.L_x_5) ;  /* 0x0000006000007945 */ /* 0x000fd80003800200 */
[----:B------:R-:W-:Y:S05]  /*0460*/  @P1 BRA `(.L_x_6) ;  /* 0x0000000000101947 */ /* 0x000fea0003800000 */
[----:B------:R-:W2:Y:S04]  /*0470*/  LDG.E R4, desc[UR8][R12.64+-0x8] ;  /* 0xfffff8080c047981 */ /* 0x000ea8000c1e1900 */
[----:B01----:R-:W2:Y:S02]  /*0480*/  LDS R15, [R2] ;  /* 0x00000000020f7984 */ /* 0x003ea40000000800 */
[----:B--2---:R-:W-:-:S05]  /*0490*/  IMAD R15, R15, R4, RZ ;  /* 0x000000040f0f7224 */ /* 0x004fca00078e02ff */
[----:B------:R2:W-:Y:S02]  /*04a0*/  REDG.E.ADD.STRONG.GPU desc[UR8][R10.64+0x8], R15 ;  /* 0x0000080f0a00798e */ /* 0x0005e4000c12e108 */
.L_x_6:
[----:B------:R-:W-:Y:S05]  /*04b0*/  BSYNC.RECONVERGENT B0 ;  /* 0x0000000000007941 */ /* 0x000fea0003800200 */
.L_x_5:
[----:B------:R-:W-:Y:S04]  /*04c0*/  BSSY.RECONVERGENT B0, `(.L_x_7) ;  /* 0x0000006000007945 */ /* 0x000fe80003800200 */
[----:B------:R-:W-:Y:S05]  /*04d0*/  @P2 BRA `(.L_x_8) ;  /* 0x0000000000102947 */ /* 0x000fea0003800000 */
[----:B------:R-:W3:Y:S04]  /*04e0*/  LDG.E R4, desc[UR8][R12.64+-0xc] ;  /* 0xfffff4080c047981 */ /* 0x000ee8000c1e1900 */
[----:B012---:R-:W3:Y:S02]  /*04f0*/  LDS R15, [R2] ;  /* 0x00000000020f7984 */ /* 0x007ee40000000800 */
[----:B---3--:R-:W-:-:S05]  /*0500*/  IMAD R15, R15, R4, RZ ;  /* 0x000000040f0f7224 */ /* 0x008fca00078e02ff */
[----:B------:R3:W-:Y:S02]  /*0510*/  REDG.E.ADD.STRONG.GPU desc[UR8][R10.64+0xc], R15 ;  /* 0x00000c0f0a00798e */ /* 0x0007e4000c12e108 */
.L_x_8:
[----:B------:R-:W-:Y:S05]  /*0520*/  BSYNC.RECONVERGENT B0 ;  /* 0x0000000000007941 */ /* 0x000fea0003800200 */
.L_x_7:
[----:B------:R-:W-:Y:S04]  /*0530*/  BSSY.RECONVERGENT B0, `(.L_x_9) ;  /* 0x0000006000007945 */ /* 0x000fe80003800200 */
[----:B------:R-:W-:Y:S05]  /*0540*/  @P3 BRA `(.L_x_10) ;  /* 0x0000000000103947 */ /* 0x000fea0003800000 */
[----:B------:R-:W4:Y:S04]  /*0550*/  LDG.E R4, desc[UR8][R12.64+-0x10] ;  /* 0xfffff0080c047981 */ /* 0x000f28000c1e1900 */
[----:B0123--:R-:W4:Y:S02]  /*0560*/  LDS R15, [R2] ;  /* 0x00000000020f7984 */ /* 0x00ff240000000800 */
[----:B----4-:R-:W-:-:S05]  /*0570*/  IMAD R15, R15, R4, RZ ;  /* 0x000000040f0f7224 */ /* 0x010fca00078e02ff */
[----:B------:R4:W-:Y:S02]  /*0580*/  REDG.E.ADD.STRONG.GPU desc[UR8][R10.64+0x10], R15 ;  /* 0x0000100f0a00798e */ /* 0x0009e4000c12e108 */
.L_x_10:
[----:B------:R-:W-:Y:S05]  /*0590*/  BSYNC.RECONVERGENT B0 ;  /* 0x0000000000007941 */ /* 0x000fea0003800200 */
.L_x_9:
[----:B------:R-:W-:Y:S04]  /*05a0*/  BSSY.RECONVERGENT B0, `(.L_x_11) ;  /* 0x0000006000007945 */ /* 0x000fe80003800200 */
[----:B------:R-:W-:Y:S05]  /*05b0*/  @P4 BRA `(.L_x_12) ;  /* 0x0000000000104947 */ /* 0x000fea0003800000 */
[----:B------:R-:W5:Y:S04]  /*05c0*/  LDG.E R4, desc[UR8][R12.64+-0x14] ;  /* 0xffffec080c047981 */ /* 0x000f68000c1e1900 */
[----:B01234-:R-:W5:Y:S02]  /*05d0*/  LDS R15, [R2] ;  /* 0x00000000020f7984 */ /* 0x01ff640000000800 */
[----:B-----5:R-:W-:-:S05]  /*05e0*/  IMAD R15, R15, R4, RZ ;  /* 0x000000040f0f7224 */ /* 0x020fca00078e02ff */
[----:B------:R0:W-:Y:S02]  /*05f0*/  REDG.E.ADD.STRONG.GPU desc[UR8][R10.64+0x14], R15 ;  /* 0x0000140f0a00798e */ /* 0x0001e4000c12e108 */
.L_x_12:
[----:B------:R-:W-:Y:S05]  /*0600*/  BSYNC.RECONVERGENT B0 ;  /* 0x0000000000007941 */ /* 0x000fea0003800200 */
.L_x_11:
[----:B------:R-:W-:Y:S04]  /*0610*/  BSSY.RECONVERGENT B0, `(.L_x_13) ;  /* 0x0000006000007945 */ /* 0x000fe80003800200 */
[----:B------:R-:W-:Y:S05]  /*0620*/  @P5 BRA `(.L_x_14) ;  /* 0x0000000000105947 */ /* 0x000fea0003800000 */
[----:B------:R-:W5:Y:S04]  /*0630*/  LDG.E R4, desc[UR8][R12.64+-0x18] ;  /* 0xffffe8080c047981 */ /* 0x000f68000c1e1900 */
[----:B01234-:R-:W5:Y:S02]  /*0640*/  LDS R15, [R2] ;  /* 0x00000000020f7984 */ /* 0x01ff640000000800 */
[----:B-----5:R-:W-:-:S05]  /*0650*/  IMAD R15, R15, R4, RZ ;  /* 0x000000040f0f7224 */ /* 0x020fca00078e02ff */
[----:B------:R0:W-:Y:S02]  /*0660*/  REDG.E.ADD.STRONG.GPU desc[UR8][R10.64+0x18], R15 ;  /* 0x0000180f0a00798e */ /* 0x0001e4000c12e108 */
.L_x_14:
[----:B------:R-:W-:Y:S05]  /*0670*/  BSYNC.RECONVERGENT B0 ;  /* 0x0000000000007941 */ /* 0x000fea0003800200 */
.L_x_13:
[----:B------:R-:W-:Y:S04]  /*0680*/  BSSY.RECONVERGENT B0, `(.L_x_15) ;  /* 0x0000006000007945 */ /* 0x000fe80003800200 */
[----:B------:R-:W-:Y:S05]  /*0690*/  @P0 BRA `(.L_x_16) ;  /* 0x0000000000100947 */ /* 0x000fea0003800000 */
[----:B------:R-:W5:Y:S04]  /*06a0*/  LDG.E R12, desc[UR8][R12.64+-0x1c] ;  /* 0xffffe4080c0c7981 */ /* 0x000f68000c1e1900 */
[----:B01234-:R-:W5:Y:S02]  /*06b0*/  LDS R15, [R2] ;  /* 0x00000000020f7984 */ /* 0x01ff640000000800 */
[----:B-----5:R-:W-:-:S05]  /*06c0*/  IMAD R15, R15, R12, RZ ;  /* 0x0000000c0f0f7224 */ /* 0x020fca00078e02ff */
[----:B------:R0:W-:Y:S02]  /*06d0*/  REDG.E.ADD.STRONG.GPU desc[UR8][R10.64+0x1c], R15 ;  /* 0x00001c0f0a00798e */ /* 0x0001e4000c12e108 */
.L_x_16:
[----:B------:R-:W-:Y:S05]  /*06e0*/  BSYNC.RECONVERGENT B0 ;  /* 0x0000000000007941 */ /* 0x000fea0003800200 */
.L_x_15:
[----:B------:R-:W-:Y:S05]  /*06f0*/  @P6 BRA `(.L_x_17) ;  /* 0xfffffff800b86947 */ /* 0x000fea000383ffff */
.L_x_0:
[----:B------:R-:W-:-:S13]  /*0700*/  ISETP.NE.AND P0, PT, R14, RZ, PT ;  /* 0x000000ff0e00720c */ /* 0x000fda0003f05270 */
[----:B------:R-:W-:Y:S05]  /*0710*/  @!P0 EXIT ;  /* 0x000000000000894d */ /* 0x000fea0003800000 */
[----:B------:R-:W-:Y:S02]  /*0720*/  ISETP.GE.U32.AND P0, PT, R14, 0x4, PT ;  /* 0x000000040e00780c */ /* 0x000fe40003f06070 */
[----:B01234-:R-:W-:-:S11]  /*0730*/  LOP3.LUT R10, R3, 0x3, RZ, 0xc0, !PT ;  /* 0x00000003030a7812 */ /* 0x01ffd600078ec0ff */
[----:B------:R-:W-:Y:S05]  /*0740*/  @!P0 BRA `(.L_x_18) ;  /* 0x0000000000ac8947 */ /* 0x000fea0003800000 */
[----:B------:R-:W0:Y:S01]  /*0750*/  LDC.64 R6, c[0x0][0x388] ;  /* 0x0000e200ff067b82 */ /* 0x000e220000000a00 */
[----:B------:R-:W-:Y:S01]  /*0760*/  IMAD.IADD R13, R0, 0x1, R5 ;  /* 0x00000001000d7824 */ /* 0x000fe200078e0205 */
[----:B------:R-:W-:Y:S03]  /*0770*/  BSSY.RECONVERGENT B0, `(.L_x_19) ;  /* 0x0000012000007945 */ /* 0x000fe60003800200 */
[C---:B------:R-:W-:Y:S01]  /*0780*/  VIADD R4, R13.reuse, 0x1 ;  /* 0x000000010d047836 */ /* 0x040fe20000000000 */
[C---:B------:R-:W-:Y:S01]  /*0790*/  ISETP.GE.AND P0, PT, R13.reuse, UR6, PT ;  /* 0x000000060d007c0c */ /* 0x040fe2000bf06270 */
[C---:B------:R-:W-:Y:S01]  /*07a0*/  VIADD R12, R13.reuse, 0x3 ;  /* 0x000000030d0c7836 */ /* 0x040fe20000000000 */
[----:B------:R-:W1:Y:S01]  /*07b0*/  LDC.64 R8, c[0x0][0x390] ;  /* 0x0000e400ff087b82 */ /* 0x000e620000000a00 */
[----:B------:R-:W-:Y:S02]  /*07c0*/  IADD3 R11, PT, PT, R13, 0x2, RZ ;  /* 0x000000020d0b7810 */ /* 0x000fe40007ffe0ff */
[----:B------:R-:W-:-:S02]  /*07d0*/  ISETP.GE.AND P1, PT, R4, UR6, PT ;  /* 0x0000000604007c0c */ /* 0x000fc4000bf26270 */
[----:B------:R-:W-:Y:S02]  /*07e0*/  LOP3.LUT R4, RZ, R5, RZ, 0x33, !PT ;  /* 0x00000005ff047212 */ /* 0x000fe400078e33ff */
[----:B------:R-:W-:Y:S02]  /*07f0*/  ISETP.GE.AND P2, PT, R11, UR6, PT ;  /* 0x000000060b007c0c */ /* 0x000fe4000bf46270 */
[----:B------:R-:W-:Y:S01]  /*0800*/  ISETP.GE.AND P3, PT, R12, UR6, PT ;  /* 0x000000060c007c0c */ /* 0x000fe2000bf66270 */
[----:B------:R-:W-:-:S04]  /*0810*/  IMAD.IADD R11, R4, 0x1, R3 ;  /* 0x00000001040b7824 */ /* 0x000fc800078e0203 */
[----:B0-----:R-:W-:-:S04]  /*0820*/  IMAD.WIDE R6, R11, 0x4, R6 ;  /* 0x000000040b067825 */ /* 0x001fc800078e0206 */
[----:B-1----:R-:W-:Y:S01]  /*0830*/  IMAD.WIDE R8, R13, 0x4, R8 ;  /* 0x000000040d087825 */ /* 0x002fe200078e0208 */
[----:B------:R-:W-:Y:S06]  /*0840*/  @P0 BRA `(.L_x_20) ;  /* 0x0000000000100947 */ /* 0x000fec0003800000 */
[----:B------:R-:W2:Y:S04]  /*0850*/  LDG.E R4, desc[UR8][R6.64] ;  /* 0x0000000806047981 */ /* 0x000ea8000c1e1900 */
[----:B------:R-:W2:Y:S02]  /*0860*/  LDS R11, [R2] ;  /* 0x00000000020b7984 */ /* 0x000ea40000000800 */
[----:B--2---:R-:W-:-:S05]  /*0870*/  IMAD R11, R11, R4, RZ ;  /* 0x000000040b0b7224 */ /* 0x004fca00078e02ff */
[----:B------:R0:W-:Y:S02]  /*0880*/  REDG.E.ADD.STRONG.GPU desc[UR8][R8.64], R11 ;  /* 0x0000000b0800798e */ /* 0x0001e4000c12e108 */
.L_x_20:
[----:B------:R-:W-:Y:S05]  /*0890*/  BSYNC.RECONVERGENT B0 ;  /* 0x0000000000007941 */ /* 0x000fea0003800200 */
.L_x_19:
[----:B------:R-:W-:Y:S04]  /*08a0*/  BSSY.RECONVERGENT B0, `(.L_x_21) ;  /* 0x0000006000007945 */ /* 0x000fe80003800200 */
[----:B------:R-:W-:Y:S05]  /*08b0*/  @P1 BRA `(.L_x_22) ;  /* 0x0000000000101947 */ /* 0x000fea0003800000 */
[----:B------:R-:W2:Y:S04]  /*08c0*/  LDG.E R4, desc[UR8][R6.64+-0x4] ;  /* 0xfffffc0806047981 */ /* 0x000ea8000c1e1900 */
[----:B0-----:R-:W2:Y:S02]  /*08d0*/  LDS R11, [R2] ;  /* 0x00000000020b7984 */ /* 0x001ea40000000800 */
[----:B--2---:R-:W-:-:S05]  /*08e0*/  IMAD R11, R11, R4, RZ ;  /* 0x000000040b0b7224 */ /* 0x004fca00078e02ff */
[----:B------:R1:W-:Y:S02]  /*08f0*/  REDG.E.ADD.STRONG.GPU desc[UR8][R8.64+0x4], R11 ;  /* 0x0000040b0800798e */ /* 0x0003e4000c12e108 */
.L_x_22:
[----:B------:R-:W-:Y:S05]  /*0900*/  BSYNC.RECONVERGENT B0 ;  /* 0x0000000000007941 */ /* 0x000fea0003800200 */
.L_x_21:
[----:B------:R-:W-:Y:S04]  /*0910*/  BSSY.RECONVERGENT B0, `(.L_x_23) ;  /* 0x0000006000007945 */ /* 0x000fe80003800200 */
[----:B------:R-:W-:Y:S05]  /*0920*/  @P2 BRA `(.L_x_24) ;  /* 0x0000000000102947 */ /* 0x000fea0003800000 */
[----:B------:R-:W2:Y:S04]  /*0930*/  LDG.E R4, desc[UR8][R6.64+-0x8] ;  /* 0xfffff80806047981 */ /* 0x000ea8000c1e1900 */
[----:B01----:R-:W2:Y:S02]  /*0940*/  LDS R11, [R2] ;  /* 0x00000000020b7984 */ /* 0x003ea40000000800 */
[----:B--2---:R-:W-:-:S05]  /*0950*/  IMAD R11, R11, R4, RZ ;  /* 0x000000040b0b7224 */ /* 0x004fca00078e02ff */
[----:B------:R2:W-:Y:S02]  /*0960*/  REDG.E.ADD.STRONG.GPU desc[UR8][R8.64+0x8], R11 ;  /* 0x0000080b0800798e */ /* 0x0005e4000c12e108 */
.L_x_24:
[----:B------:R-:W-:Y:S05]  /*0970*/  BSYNC.RECONVERGENT B0 ;  /* 0x0000000000007941 */ /* 0x000fea0003800200 */
.L_x_23:
[----:B------:R-:W-:Y:S04]  /*0980*/  BSSY.RECONVERGENT B0, `(.L_x_25) ;  /* 0x0000006000007945 */ /* 0x000fe80003800200 */
[----:B------:R-:W-:Y:S05]  /*0990*/  @P3 BRA `(.L_x_26) ;  /* 0x0000000000103947 */ /* 0x000fea0003800000 */
[----:B------:R-:W3:Y:S04]  /*09a0*/  LDG.E R6, desc[UR8][R6.64+-0xc] ;  /* 0xfffff40806067981 */ /* 0x000ee8000c1e1900 */
[----:B012---:R-:W3:Y:S02]  /*09b0*/  LDS R11, [R2] ;  /* 0x00000000020b7984 */ /* 0x007ee40000000800 */
[----:B---3--:R-:W-:-:S05]  /*09c0*/  IMAD R11, R11, R6, RZ ;  /* 0x000000060b0b7224 */ /* 0x008fca00078e02ff */
[----:B------:R3:W-:Y:S02]  /*09d0*/  REDG.E.ADD.STRONG.GPU desc[UR8][R8.64+0xc], R11 ;  /* 0x00000c0b0800798e */ /* 0x0007e4000c12e108 */
.L_x_26:
[----:B------:R-:W-:Y:S05]  /*09e0*/  BSYNC.RECONVERGENT B0 ;  /* 0x0000000000007941 */ /* 0x000fea0003800200 */
.L_x_25:
[----:B------:R-:W-:-:S07]  /*09f0*/  IADD3 R5, PT, PT, R5, 0x4, RZ ;  /* 0x0000000405057810 */ /* 0x000fce0007ffe0ff */
.L_x_18:
[----:B------:R-:W-:-:S13]  /*0a00*/  ISETP.NE.AND P0, PT, R10, RZ, PT ;  /* 0x000000ff0a00720c */ /* 0x000fda0003f05270 */
[----:B------:R-:W-:Y:S05]  /*0a10*/  @!P0 EXIT ;  /* 0x000000000000894d */ /* 0x000fea0003800000 */
[----:B------:R-:W-:-:S13]  /*0a20*/  ISETP.NE.AND P0, PT, R10, 0x1, PT ;  /* 0x000000010a00780c */ /* 0x000fda0003f05270 */
[----:B------:R-:W-:Y:S05]  /*0a30*/  @!P0 BRA `(.L_x_27) ;  /* 0x0000000000648947 */ /* 0x000fea0003800000 */
[----:B0123--:R-:W0:Y:S01]  /*0a40*/  LDC.64 R8, c[0x0][0x388] ;  /* 0x0000e200ff087b82 */ /* 0x00fe220000000a00 */
[----:B------:R-:W-:Y:S01]  /*0a50*/  IMAD.IADD R11, R0, 0x1, R5 ;  /* 0x00000001000b7824 */ /* 0x000fe200078e0205 */
[----:B------:R-:W-:Y:S01]  /*0a60*/  LOP3.LUT R4, RZ, R5, RZ, 0x33, !PT ;  /* 0x00000005ff047212 */ /* 0x000fe200078e33ff */
[----:B------:R-:W-:Y:S03]  /*0a70*/  BSSY.RECONVERGENT B0, `(.L_x_28) ;  /* 0x000000d000007945 */ /* 0x000fe60003800200 */
[C---:B------:R-:W-:Y:S01]  /*0a80*/  ISETP.GE.AND P0, PT, R11.reuse, UR6, PT ;  /* 0x000000060b007c0c */ /* 0x040fe2000bf06270 */
[----:B------:R-:W-:Y:S01]  /*0a90*/  IMAD.IADD R13, R4, 0x1, R3 ;  /* 0x00000001040d7824 */ /* 0x000fe200078e0203 */
[----:B------:R-:W1:Y:S01]  /*0aa0*/  LDC.64 R6, c[0x0][0x390] ;  /* 0x0000e400ff067b82 */ /* 0x000e620000000a00 */
[----:B------:R-:W-:-:S04]  /*0ab0*/  IADD3 R10, PT, PT, R11, 0x1, RZ ;  /* 0x000000010b0a7810 */ /* 0x000fc80007ffe0ff */
[----:B------:R-:W-:Y:S01]  /*0ac0*/  ISETP.GE.AND P1, PT, R10, UR6, PT ;  /* 0x000000060a007c0c */ /* 0x000fe2000bf26270 */
[----:B0-----:R-:W-:-:S04]  /*0ad0*/  IMAD.WIDE R8, R13, 0x4, R8 ;  /* 0x000000040d087825 */ /* 0x001fc800078e0208 */
[----:B-1----:R-:W-:Y:S01]  /*0ae0*/  IMAD.WIDE R6, R11, 0x4, R6 ;  /* 0x000000040b067825 */ /* 0x002fe200078e0206 */
[----:B------:R-:W-:Y:S07]  /*0af0*/  @P0 BRA `(.L_x_29) ;  /* 0x0000000000100947 */ /* 0x000fee0003800000 */
[----:B------:R-:W2:Y:S04]  /*0b00*/  LDG.E R4, desc[UR8][R8.64] ;  /* 0x0000000808047981 */ /* 0x000ea8000c1e1900 */
[----:B------:R-:W2:Y:S02]  /*0b10*/  LDS R11, [R2] ;  /* 0x00000000020b7984 */ /* 0x000ea40000000800 */
[----:B--2---:R-:W-:-:S05]  /*0b20*/  IMAD R11, R11, R4, RZ ;  /* 0x000000040b0b7224 */ /* 0x004fca00078e02ff */
[----:B------:R0:W-:Y:S02]  /*0b30*/  REDG.E.ADD.STRONG.GPU desc[UR8][R6.64], R11 ;  /* 0x0000000b0600798e */ /* 0x0001e4000c12e108 */
.L_x_29:
[----:B------:R-:W-:Y:S05]  /*0b40*/  BSYNC.RECONVERGENT B0 ;  /* 0x0000000000007941 */ /* 0x000fea0003800200 */
.L_x_28:
[----:B------:R-:W-:Y:S04]  /*0b50*/  BSSY.RECONVERGENT B0, `(.L_x_30) ;  /* 0x0000006000007945 */ /* 0x000fe80003800200 */
[----:B------:R-:W-:Y:S05]  /*0b60*/  @P1 BRA `(.L_x_31) ;  /* 0x0000000000101947 */ /* 0x000fea0003800000 */
[----:B------:R-:W2:Y:S04]  /*0b70*/  LDG.E R8, desc[UR8][R8.64+-0x4] ;  /* 0xfffffc0808087981 */ /* 0x000ea8000c1e1900 */
[----:B0-----:R-:W2:Y:S02]  /*0b80*/  LDS R11, [R2] ;  /* 0x00000000020b7984 */ /* 0x001ea40000000800 */
[----:B--2---:R-:W-:-:S05]  /*0b90*/  IMAD R11, R11, R8, RZ ;  /* 0x000000080b0b7224 */ /* 0x004fca00078e02ff */
[----:B------:R1:W-:Y:S02]  /*0ba0*/  REDG.E.ADD.STRONG.GPU desc[UR8][R6.64+0x4], R11 ;  /* 0x0000040b0600798e */ /* 0x0003e4000c12e108 */
.L_x_31:
[----:B------:R-:W-:Y:S05]  /*0bb0*/  BSYNC.RECONVERGENT B0 ;  /* 0x0000000000007941 */ /* 0x000fea0003800200 */
.L_x_30:
[----:B------:R-:W-:-:S07]  /*0bc0*/  IADD3 R5, PT, PT, R5, 0x2, RZ ;  /* 0x0000000205057810 */ /* 0x000fce0007ffe0ff */
.L_x_27:
[----:B------:R-:W-:-:S04]  /*0bd0*/  LOP3.LUT R4, R3, 0x1, RZ, 0xc0, !PT ;  /* 0x0000000103047812 */ /* 0x000fc800078ec0ff */
[----:B------:R-:W-:-:S13]  /*0be0*/  ISETP.NE.U32.AND P0, PT, R4, 0x1, PT ;  /* 0x000000010400780c */ /* 0x000fda0003f05070 */
[----:B------:R-:W-:Y:S05]  /*0bf0*/  @P0 EXIT ;  /* 0x000000000000094d */ /* 0x000fea0003800000 */
[----:B0123--:R-:W-:-:S05]  /*0c00*/  IMAD.IADD R9, R0, 0x1, R5 ;  /* 0x0000000100097824 */ /* 0x00ffca00078e0205 */
[----:B------:R-:W-:-:S13]  /*0c10*/  ISETP.GE.AND P0, PT, R9, UR6, PT ;  /* 0x0000000609007c0c */ /* 0x000fda000bf06270 */
[----:B------:R-:W-:Y:S05]  /*0c20*/  @P0 EXIT ;  /* 0x000000000000094d */ /* 0x000fea0003800000 */
[----:B------:R-:W0:Y:S01]  /*0c30*/  LDC.64 R6, c[0x0][0x388] ;  /* 0x0000e200ff067b82 */ /* 0x000e220000000a00 */
[----:B------:R-:W-:-:S04]  /*0c40*/  LOP3.LUT R0, RZ, R5, RZ, 0x33, !PT ;  /* 0x00000005ff007212 */ /* 0x000fc800078e33ff */
[----:B------:R-:W-:-:S03]  /*0c50*/  IADD3 R3, PT, PT, R0, R3, RZ ;  /* 0x0000000300037210 */ /* 0x000fc60007ffe0ff */
[----:B------:R-:W1:Y:S02]  /*0c60*/  LDC.64 R4, c[0x0][0x390] ;  /* 0x0000e400ff047b82 */ /* 0x000e640000000a00 */
[----:B0-----:R-:W-:Y:S02]  /*0c70*/  IMAD.WIDE R6, R3, 0x4, R6 ;  /* 0x0000000403067825 */ /* 0x001fe400078e0206 */
[----:B------:R-:W0:Y:S04]  /*0c80*/  LDS R3, [R2] ;  /* 0x0000000002037984 */ /* 0x000e280000000800 */
[----:B------:R-:W0:Y:S01]  /*0c90*/  LDG.E R6, desc[UR8][R6.64] ;  /* 0x0000000806067981 */ /* 0x000e22000c1e1900 */
[----:B-1----:R-:W-:-:S04]  /*0ca0*/  IMAD.WIDE R4, R9, 0x4, R4 ;  /* 0x0000000409047825 */ /* 0x002fc800078e0204 */
[----:B0-----:R-:W-:-:S05]  /*0cb0*/  IMAD R3, R3, R6, RZ ;  /* 0x0000000603037224 */ /* 0x001fca00078e02ff */
[----:B------:R-:W-:Y:S01]  /*0cc0*/  REDG.E.ADD.STRONG.GPU desc[UR8][R4.64], R3 ;  /* 0x000000030400798e */ /* 0x000fe2000c12e108 */
[----:B------:R-:W-:Y:S05]  /*0cd0*/  EXIT ;  /* 0x000000000000794d */ /* 0x000fea0003800000 */
.L_x_32:
[----:B------:R-:W-:-:S00]  /*0ce0*/  BRA `(.L_x_32) ;  /* 0xfffffffc00fc7947 */ /* 0x000fc0000383ffff */
[----:B------:R-:W-:-:S00]  /*0cf0*/  NOP ;  /* 0x0000000000007918 */ /* 0x000fc00000000000 */
        /* <DEDUP_REMOVED lines=8> */
.L_x_33:


//--------------------- .nv.shared._Z11convolutionPiS_S_ii --------------------------
	.section	.nv.shared._Z11convolutionPiS_S_ii,"aw",@nobits
	.sectionflags	@""
	.align	4
.nv.shared._Z11convolutionPiS_S_ii:
	.zero		1040


//--------------------- .nv.shared.reserved.0     --------------------------
	.section	.nv.shared.reserved.0,"aw",@nobits
	.weak		__nv_reservedSMEM_offset_0_alias
	.size		__nv_reservedSMEM_offset_0_alias, 0, 64
	.other		__nv_reservedSMEM_offset_0_alias,@"STO_CUDA_RESERVED_SHARED STV_DEFAULT"
__nv_reservedSMEM_offset_0_alias:
	.zero		0
	.zero		64


//--------------------- .nv.constant0._Z11convolutionPiS_S_ii --------------------------
	.section	.nv.constant0._Z11convolutionPiS_S_ii,"a",@progbits
	.sectionflags	@""
	.align	4
.nv.constant0._Z11convolutionPiS_S_ii:
	.zero		928


//--------------------- SYMBOLS --------------------------

	.type		.nv.reservedSmem.offset0,@object
	.size		.nv.reservedSmem.offset0,0x4
	.type		.nv.reservedSmem.cap,@object
	.size		.nv.reservedSmem.cap,0x4
